//
// Generated by NVIDIA NVVM Compiler
//
// Compiler Build ID: CL-36424714
// Cuda compilation tools, release 13.0, V13.0.88
// Based on NVVM 20.0.0
//

.version 9.0
.target sm_100
.address_size 64

	// .globl	_Z24scan_with_addition_naivePiS_i
.extern .shared .align 16 .b8 cache[];

.visible .entry _Z24scan_with_addition_naivePiS_i(
	.param .u64 .ptr .align 1 _Z24scan_with_addition_naivePiS_i_param_0,
	.param .u64 .ptr .align 1 _Z24scan_with_addition_naivePiS_i_param_1,
	.param .u32 _Z24scan_with_addition_naivePiS_i_param_2
)
{
	.reg .pred 	%p<10>;
	.reg .b32 	%r<112>;
	.reg .b64 	%rd<49>;

	ld.param.u64 	%rd14, [_Z24scan_with_addition_naivePiS_i_param_0];
	ld.param.u64 	%rd15, [_Z24scan_with_addition_naivePiS_i_param_1];
	ld.param.u32 	%r21, [_Z24scan_with_addition_naivePiS_i_param_2];
	cvta.to.global.u64 	%rd1, %rd14;
	cvta.to.global.u64 	%rd2, %rd15;
	mov.b32 	%r22, 0;
	st.global.u32 	[%rd2], %r22;
	setp.lt.s32 	%p1, %r21, 2;
	@%p1 bra 	$L__BB0_14;
	add.s32 	%r1, %r21, -1;
	add.s32 	%r24, %r21, -2;
	and.b32  	%r2, %r1, 15;
	setp.lt.u32 	%p2, %r24, 15;
	mov.b32 	%r108, 1;
	@%p2 bra 	$L__BB0_5;
	and.b32  	%r26, %r1, -16;
	neg.s32 	%r106, %r26;
	add.s64 	%rd47, %rd1, 32;
	add.s64 	%rd46, %rd2, 32;
	mov.b32 	%r105, 0;
$L__BB0_3:
	.pragma "nounroll";
	ld.global.u32 	%r27, [%rd46+-32];
	ld.global.u32 	%r28, [%rd47+-32];
	add.s32 	%r29, %r28, %r27;
	st.global.u32 	[%rd46+-28], %r29;
	ld.global.u32 	%r30, [%rd47+-28];
	add.s32 	%r31, %r30, %r29;
	st.global.u32 	[%rd46+-24], %r31;
	ld.global.u32 	%r32, [%rd47+-24];
	add.s32 	%r33, %r32, %r31;
	st.global.u32 	[%rd46+-20], %r33;
	ld.global.u32 	%r34, [%rd47+-20];
	add.s32 	%r35, %r34, %r33;
	st.global.u32 	[%rd46+-16], %r35;
	ld.global.u32 	%r36, [%rd47+-16];
	add.s32 	%r37, %r36, %r35;
	st.global.u32 	[%rd46+-12], %r37;
	ld.global.u32 	%r38, [%rd47+-12];
	add.s32 	%r39, %r38, %r37;
	st.global.u32 	[%rd46+-8], %r39;
	ld.global.u32 	%r40, [%rd47+-8];
	add.s32 	%r41, %r40, %r39;
	st.global.u32 	[%rd46+-4], %r41;
	ld.global.u32 	%r42, [%rd47+-4];
	add.s32 	%r43, %r42, %r41;
	st.global.u32 	[%rd46], %r43;
	ld.global.u32 	%r44, [%rd47];
	add.s32 	%r45, %r44, %r43;
	st.global.u32 	[%rd46+4], %r45;
	ld.global.u32 	%r46, [%rd47+4];
	add.s32 	%r47, %r46, %r45;
	st.global.u32 	[%rd46+8], %r47;
	ld.global.u32 	%r48, [%rd47+8];
	add.s32 	%r49, %r48, %r47;
	st.global.u32 	[%rd46+12], %r49;
	ld.global.u32 	%r50, [%rd47+12];
	add.s32 	%r51, %r50, %r49;
	st.global.u32 	[%rd46+16], %r51;
	ld.global.u32 	%r52, [%rd47+16];
	add.s32 	%r53, %r52, %r51;
	st.global.u32 	[%rd46+20], %r53;
	ld.global.u32 	%r54, [%rd47+20];
	add.s32 	%r55, %r54, %r53;
	st.global.u32 	[%rd46+24], %r55;
	ld.global.u32 	%r56, [%rd47+24];
	add.s32 	%r57, %r56, %r55;
	st.global.u32 	[%rd46+28], %r57;
	ld.global.u32 	%r58, [%rd47+28];
	add.s32 	%r59, %r58, %r57;
	st.global.u32 	[%rd46+32], %r59;
	add.s32 	%r106, %r106, 16;
	add.s32 	%r105, %r105, 16;
	add.s64 	%rd47, %rd47, 64;
	add.s64 	%rd46, %rd46, 64;
	setp.ne.s32 	%p3, %r106, 0;
	@%p3 bra 	$L__BB0_3;
	add.s32 	%r108, %r105, 1;
$L__BB0_5:
	setp.eq.s32 	%p4, %r2, 0;
	@%p4 bra 	$L__BB0_14;
	and.b32  	%r10, %r1, 7;
	setp.lt.u32 	%p5, %r2, 8;
	@%p5 bra 	$L__BB0_8;
	mul.wide.s32 	%rd16, %r108, 4;
	add.s64 	%rd17, %rd2, %rd16;
	ld.global.u32 	%r60, [%rd17+-4];
	add.s64 	%rd18, %rd1, %rd16;
	ld.global.u32 	%r61, [%rd18+-4];
	add.s32 	%r62, %r61, %r60;
	mul.wide.u32 	%rd19, %r108, 4;
	add.s64 	%rd20, %rd2, %rd19;
	st.global.u32 	[%rd20], %r62;
	add.s32 	%r63, %r108, 1;
	ld.global.u32 	%r64, [%rd18];
	add.s32 	%r65, %r64, %r62;
	mul.wide.u32 	%rd21, %r63, 4;
	add.s64 	%rd22, %rd2, %rd21;
	st.global.u32 	[%rd22], %r65;
	add.s32 	%r66, %r108, 2;
	ld.global.u32 	%r67, [%rd17+4];
	ld.global.u32 	%r68, [%rd18+4];
	add.s32 	%r69, %r68, %r67;
	mul.wide.u32 	%rd23, %r66, 4;
	add.s64 	%rd24, %rd2, %rd23;
	st.global.u32 	[%rd24], %r69;
	add.s32 	%r70, %r108, 3;
	ld.global.u32 	%r71, [%rd17+8];
	ld.global.u32 	%r72, [%rd18+8];
	add.s32 	%r73, %r72, %r71;
	mul.wide.u32 	%rd25, %r70, 4;
	add.s64 	%rd26, %rd2, %rd25;
	st.global.u32 	[%rd26], %r73;
	add.s32 	%r74, %r108, 4;
	ld.global.u32 	%r75, [%rd17+12];
	ld.global.u32 	%r76, [%rd18+12];
	add.s32 	%r77, %r76, %r75;
	mul.wide.u32 	%rd27, %r74, 4;
	add.s64 	%rd28, %rd2, %rd27;
	st.global.u32 	[%rd28], %r77;
	add.s32 	%r78, %r108, 5;
	ld.global.u32 	%r79, [%rd17+16];
	ld.global.u32 	%r80, [%rd18+16];
	add.s32 	%r81, %r80, %r79;
	mul.wide.u32 	%rd29, %r78, 4;
	add.s64 	%rd30, %rd2, %rd29;
	st.global.u32 	[%rd30], %r81;
	add.s32 	%r82, %r108, 6;
	ld.global.u32 	%r83, [%rd17+20];
	ld.global.u32 	%r84, [%rd18+20];
	add.s32 	%r85, %r84, %r83;
	mul.wide.u32 	%rd31, %r82, 4;
	add.s64 	%rd32, %rd2, %rd31;
	st.global.u32 	[%rd32], %r85;
	ld.global.u32 	%r86, [%rd17+24];
	ld.global.u32 	%r87, [%rd18+24];
	add.s32 	%r88, %r87, %r86;
	st.global.u32 	[%rd20+28], %r88;
	add.s32 	%r108, %r108, 8;
$L__BB0_8:
	setp.eq.s32 	%p6, %r10, 0;
	@%p6 bra 	$L__BB0_14;
	and.b32  	%r13, %r1, 3;
	setp.lt.u32 	%p7, %r10, 4;
	@%p7 bra 	$L__BB0_11;
	mul.wide.s32 	%rd33, %r108, 4;
	add.s64 	%rd34, %rd2, %rd33;
	ld.global.u32 	%r89, [%rd34+-4];
	add.s64 	%rd35, %rd1, %rd33;
	ld.global.u32 	%r90, [%rd35+-4];
	add.s32 	%r91, %r90, %r89;
	mul.wide.u32 	%rd36, %r108, 4;
	add.s64 	%rd37, %rd2, %rd36;
	st.global.u32 	[%rd37], %r91;
	add.s32 	%r92, %r108, 1;
	ld.global.u32 	%r93, [%rd35];
	add.s32 	%r94, %r93, %r91;
	mul.wide.u32 	%rd38, %r92, 4;
	add.s64 	%rd39, %rd2, %rd38;
	st.global.u32 	[%rd39], %r94;
	add.s32 	%r95, %r108, 2;
	ld.global.u32 	%r96, [%rd34+4];
	ld.global.u32 	%r97, [%rd35+4];
	add.s32 	%r98, %r97, %r96;
	mul.wide.u32 	%rd40, %r95, 4;
	add.s64 	%rd41, %rd2, %rd40;
	st.global.u32 	[%rd41], %r98;
	ld.global.u32 	%r99, [%rd34+8];
	ld.global.u32 	%r100, [%rd35+8];
	add.s32 	%r101, %r100, %r99;
	st.global.u32 	[%rd37+12], %r101;
	add.s32 	%r108, %r108, 4;
$L__BB0_11:
	setp.eq.s32 	%p8, %r13, 0;
	@%p8 bra 	$L__BB0_14;
	add.s64 	%rd9, %rd2, -4;
	add.s64 	%rd10, %rd1, -4;
	mul.wide.u32 	%rd42, %r108, 4;
	add.s64 	%rd48, %rd2, %rd42;
	neg.s32 	%r110, %r13;
$L__BB0_13:
	.pragma "nounroll";
	mul.wide.s32 	%rd43, %r108, 4;
	add.s64 	%rd44, %rd9, %rd43;
	add.s64 	%rd45, %rd10, %rd43;
	ld.global.u32 	%r102, [%rd44];
	ld.global.u32 	%r103, [%rd45];
	add.s32 	%r104, %r103, %r102;
	st.global.u32 	[%rd48], %r104;
	add.s32 	%r108, %r108, 1;
	add.s64 	%rd48, %rd48, 4;
	add.s32 	%r110, %r110, 1;
	setp.ne.s32 	%p9, %r110, 0;
	@%p9 bra 	$L__BB0_13;
$L__BB0_14:
	ret;

}
	// .globl	_Z18scan_with_additionPiS_i
.visible .entry _Z18scan_with_additionPiS_i(
	.param .u64 .ptr .align 1 _Z18scan_with_additionPiS_i_param_0,
	.param .u64 .ptr .align 1 _Z18scan_with_additionPiS_i_param_1,
	.param .u32 _Z18scan_with_additionPiS_i_param_2
)
{
	.reg .pred 	%p<5>;
	.reg .b32 	%r<45>;
	.reg .b64 	%rd<9>;

	ld.param.u64 	%rd1, [_Z18scan_with_additionPiS_i_param_0];
	ld.param.u64 	%rd2, [_Z18scan_with_additionPiS_i_param_1];
	ld.param.u32 	%r13, [_Z18scan_with_additionPiS_i_param_2];
	mov.u32 	%r1, %tid.x;
	setp.eq.s32 	%p1, %r1, 0;
	mov.b32 	%r40, 0;
	@%p1 bra 	$L__BB1_2;
	cvta.to.global.u64 	%rd3, %rd1;
	add.s32 	%r15, %r1, -1;
	mul.wide.u32 	%rd4, %r15, 4;
	add.s64 	%rd5, %rd3, %rd4;
	ld.global.u32 	%r40, [%rd5];
$L__BB1_2:
	shl.b32 	%r17, %r1, 2;
	mov.u32 	%r18, cache;
	add.s32 	%r4, %r18, %r17;
	st.shared.u32 	[%r4], %r40;
	bar.sync 	0;
	setp.lt.s32 	%p2, %r13, 2;
	mov.b32 	%r44, 0;
	@%p2 bra 	$L__BB1_8;
	mov.b32 	%r42, 0;
	mov.b32 	%r41, 1;
$L__BB1_4:
	xor.b32  	%r44, %r42, 1;
	setp.lt.u32 	%p3, %r1, %r41;
	@%p3 bra 	$L__BB1_6;
	mad.lo.s32 	%r21, %r42, %r13, %r1;
	sub.s32 	%r22, %r21, %r41;
	shl.b32 	%r23, %r22, 2;
	add.s32 	%r25, %r18, %r23;
	ld.shared.u32 	%r26, [%r25];
	shl.b32 	%r27, %r41, 2;
	add.s32 	%r28, %r25, %r27;
	ld.shared.u32 	%r29, [%r28];
	add.s32 	%r43, %r29, %r26;
	bra.uni 	$L__BB1_7;
$L__BB1_6:
	mul.lo.s32 	%r30, %r42, %r13;
	shl.b32 	%r31, %r30, 2;
	add.s32 	%r32, %r4, %r31;
	ld.shared.u32 	%r43, [%r32];
$L__BB1_7:
	mul.lo.s32 	%r33, %r44, %r13;
	shl.b32 	%r34, %r33, 2;
	add.s32 	%r35, %r4, %r34;
	st.shared.u32 	[%r35], %r43;
	bar.sync 	0;
	shl.b32 	%r41, %r41, 1;
	setp.lt.s32 	%p4, %r41, %r13;
	mov.u32 	%r42, %r44;
	@%p4 bra 	$L__BB1_4;
$L__BB1_8:
	cvta.to.global.u64 	%rd6, %rd2;
	mul.lo.s32 	%r36, %r44, %r13;
	shl.b32 	%r37, %r36, 2;
	add.s32 	%r38, %r4, %r37;
	ld.shared.u32 	%r39, [%r38];
	mul.wide.u32 	%rd7, %r1, 4;
	add.s64 	%rd8, %rd6, %rd7;
	st.global.u32 	[%rd8], %r39;
	ret;

}


// ===== COMPILED SASS (sm_100) =====

	.target	sm_100

	.elftype	@"ET_EXEC"


//--------------------- .note.nv.tkinfo           --------------------------
	.section	.note.nv.tkinfo,"",@"SHT_NOTE"
	.sectionflags	@"SHF_NOTE_NV_TKINFO"
	.tkinfo
        /*0018*/ 	.word	0x00000002
        /*0030*/ 	.string	""
        /*0030*/ 	.string	"ptxas"
        /*0030*/ 	.string	"Cuda compilation tools, release 13.0, V13.0.88"
        /*0030*/ 	.string	"Build cuda_13.0.r13.0/compiler.36424714_0"
        /*0030*/ 	.string	"-arch sm_100 -m 64 "



//--------------------- .note.nv.cuinfo           --------------------------
	.section	.note.nv.cuinfo,"",@"SHT_NOTE"
	.sectionflags	@"SHF_NOTE_NV_CUINFO"
        /*0018*/ 	.short	0x0002
        /*001a*/ 	.short	0x0064
        /*001c*/ 	.short	0x0082
	.zero		2


//--------------------- .nv.info                  --------------------------
	.section	.nv.info,"",@"SHT_CUDA_INFO"
	.align	4


	//----- nvinfo : EIATTR_REGCOUNT
	.align		4
        /*0000*/ 	.byte	0x04, 0x2f
        /*0002*/ 	.short	(.L_1 - .L_0)
	.align		4
.L_0:
        /*0004*/ 	.word	index@(_Z24scan_with_addition_naivePiS_i)
        /*0008*/ 	.word	0x0000001e


	//----- nvinfo : EIATTR_FRAME_SIZE
	.align		4
.L_1:
        /*000c*/ 	.byte	0x04, 0x11
        /*000e*/ 	.short	(.L_3 - .L_2)
	.align		4
.L_2:
        /*0010*/ 	.word	index@(_Z24scan_with_addition_naivePiS_i)
        /*0014*/ 	.word	0x00000000


	//----- nvinfo : EIATTR_REGCOUNT
	.align		4
.L_3:
        /*0018*/ 	.byte	0x04, 0x2f
        /*001a*/ 	.short	(.L_5 - .L_4)
	.align		4
.L_4:
        /*001c*/ 	.word	index@(_Z18scan_with_additionPiS_i)
        /*0020*/ 	.word	0x0000000c


	//----- nvinfo : EIATTR_FRAME_SIZE
	.align		4
.L_5:
        /*0024*/ 	.byte	0x04, 0x11
        /*0026*/ 	.short	(.L_7 - .L_6)
	.align		4
.L_6:
        /*0028*/ 	.word	index@(_Z18scan_with_additionPiS_i)
        /*002c*/ 	.word	0x00000000


	//----- nvinfo : EIATTR_MIN_STACK_SIZE
	.align		4
.L_7:
        /*0030*/ 	.byte	0x04, 0x12
        /*0032*/ 	.short	(.L_9 - .L_8)
	.align		4
.L_8:
        /*0034*/ 	.word	index@(_Z18scan_with_additionPiS_i)
        /*0038*/ 	.word	0x00000000


	//----- nvinfo : EIATTR_MIN_STACK_SIZE
	.align		4
.L_9:
        /*003c*/ 	.byte	0x04, 0x12
        /*003e*/ 	.short	(.L_11 - .L_10)
	.align		4
.L_10:
        /*0040*/ 	.word	index@(_Z24scan_with_addition_naivePiS_i)
        /*0044*/ 	.word	0x00000000
.L_11:


//--------------------- .nv.compat                --------------------------
	.section	.nv.compat,"",@"SHT_CUDA_COMPAT_INFO"
	.align	4
        /*0000*/ 	.byte	0x02, 0x09, 0x00, 0x00, 0x02, 0x02, 0x01, 0x00, 0x02, 0x05, 0x05, 0x00, 0x03, 0x07, 0x01, 0x01
        /*0010*/ 	.byte	0x02, 0x03, 0x00, 0x00, 0x02, 0x06, 0x01, 0x00, 0x04, 0x0b, 0x08, 0x00, 0x09, 0x00, 0x00, 0x00
        /*0020*/ 	.byte	0x00, 0x00, 0x00, 0x00


//--------------------- .nv.info._Z18scan_with_additionPiS_i --------------------------
	.section	.nv.info._Z18scan_with_additionPiS_i,"",@"SHT_CUDA_INFO"
	.sectionflags	@""
	.align	4


	//----- nvinfo : EIATTR_CUDA_API_VERSION
	.align		4
        /*0000*/ 	.byte	0x04, 0x37
        /*0002*/ 	.short	(.L_13 - .L_12)
.L_12:
        /*0004*/ 	.word	0x00000082


	//----- nvinfo : EIATTR_KPARAM_INFO
	.align		4
.L_13:
        /*0008*/ 	.byte	0x04, 0x17
        /*000a*/ 	.short	(.L_15 - .L_14)
.L_14:
        /*000c*/ 	.word	0x00000000
        /*0010*/ 	.short	0x0002
        /*0012*/ 	.short	0x0010
        /*0014*/ 	.byte	0x00, 0xf0, 0x11, 0x00


	//----- nvinfo : EIATTR_KPARAM_INFO
	.align		4
.L_15:
        /*0018*/ 	.byte	0x04, 0x17
        /*001a*/ 	.short	(.L_17 - .L_16)
.L_16:
        /*001c*/ 	.word	0x00000000
        /*0020*/ 	.short	0x0001
        /*0022*/ 	.short	0x0008
        /*0024*/ 	.byte	0x00, 0xf5, 0x21, 0x00


	//----- nvinfo : EIATTR_KPARAM_INFO
	.align		4
.L_17:
        /*0028*/ 	.byte	0x04, 0x17
        /*002a*/ 	.short	(.L_19 - .L_18)
.L_18:
        /*002c*/ 	.word	0x00000000
        /*0030*/ 	.short	0x0000
        /*0032*/ 	.short	0x0000
        /*0034*/ 	.byte	0x00, 0xf5, 0x21, 0x00


	//----- nvinfo : EIATTR_SPARSE_MMA_MASK
	.align		4
.L_19:
        /*0038*/ 	.byte	0x03, 0x50
        /*003a*/ 	.short	0x0000


	//----- nvinfo : EIATTR_MAXREG_COUNT
	.align		4
        /*003c*/ 	.byte	0x03, 0x1b
        /*003e*/ 	.short	0x00ff


	//----- nvinfo : EIATTR_NUM_BARRIERS
	.align		4
        /*0040*/ 	.byte	0x02, 0x4c
        /*0042*/ 	.byte	0x01
	.zero		1


	//----- nvinfo : EIATTR_MERCURY_ISA_VERSION
	.align		4
        /*0044*/ 	.byte	0x03, 0x5f
        /*0046*/ 	.short	0x0101


	//----- nvinfo : EIATTR_VRC_CTA_INIT_COUNT
	.align		4
        /*0048*/ 	.byte	0x02, 0x4a
	.zero		1
	.zero		1


	//----- nvinfo : EIATTR_EXIT_INSTR_OFFSETS
	.align		4
        /*004c*/ 	.byte	0x04, 0x1c
        /*004e*/ 	.short	(.L_21 - .L_20)


	//   ....[0]....
.L_20:
        /*0050*/ 	.word	0x00000390


	//----- nvinfo : EIATTR_CRS_STACK_SIZE
	.align		4
.L_21:
        /*0054*/ 	.byte	0x04, 0x1e
        /*0056*/ 	.short	(.L_23 - .L_22)
.L_22:
        /*0058*/ 	.word	0x00000000


	//----- nvinfo : EIATTR_CBANK_PARAM_SIZE
	.align		4
.L_23:
        /*005c*/ 	.byte	0x03, 0x19
        /*005e*/ 	.short	0x0014


	//----- nvinfo : EIATTR_PARAM_CBANK
	.align		4
        /*0060*/ 	.byte	0x04, 0x0a
        /*0062*/ 	.short	(.L_25 - .L_24)
	.align		4
.L_24:
        /*0064*/ 	.word	index@(.nv.constant0._Z18scan_with_additionPiS_i)
        /*0068*/ 	.short	0x0380
        /*006a*/ 	.short	0x0014


	//----- nvinfo : EIATTR_SW_WAR
	.align		4
.L_25:
        /*006c*/ 	.byte	0x04, 0x36
        /*006e*/ 	.short	(.L_27 - .L_26)
.L_26:
        /*0070*/ 	.word	0x00000008
.L_27:


//--------------------- .nv.info._Z24scan_with_addition_naivePiS_i --------------------------
	.section	.nv.info._Z24scan_with_addition_naivePiS_i,"",@"SHT_CUDA_INFO"
	.sectionflags	@""
	.align	4


	//----- nvinfo : EIATTR_CUDA_API_VERSION
	.align		4
        /*0000*/ 	.byte	0x04, 0x37
        /*0002*/ 	.short	(.L_29 - .L_28)
.L_28:
        /*0004*/ 	.word	0x00000082


	//----- nvinfo : EIATTR_KPARAM_INFO
	.align		4
.L_29:
        /*0008*/ 	.byte	0x04, 0x17
        /*000a*/ 	.short	(.L_31 - .L_30)
.L_30:
        /*000c*/ 	.word	0x00000000
        /*0010*/ 	.short	0x0002
        /*0012*/ 	.short	0x0010
        /*0014*/ 	.byte	0x00, 0xf0, 0x11, 0x00


	//----- nvinfo : EIATTR_KPARAM_INFO
	.align		4
.L_31:
        /*0018*/ 	.byte	0x04, 0x17
        /*001a*/ 	.short	(.L_33 - .L_32)
.L_32:
        /*001c*/ 	.word	0x00000000
        /*0020*/ 	.short	0x0001
        /*0022*/ 	.short	0x0008
        /*0024*/ 	.byte	0x00, 0xf5, 0x21, 0x00


	//----- nvinfo : EIATTR_KPARAM_INFO
	.align		4
.L_33:
        /*0028*/ 	.byte	0x04, 0x17
        /*002a*/ 	.short	(.L_35 - .L_34)
.L_34:
        /*002c*/ 	.word	0x00000000
        /*0030*/ 	.short	0x0000
        /*0032*/ 	.short	0x0000
        /*0034*/ 	.byte	0x00, 0xf5, 0x21, 0x00


	//----- nvinfo : EIATTR_SPARSE_MMA_MASK
	.align		4
.L_35:
        /*0038*/ 	.byte	0x03, 0x50
        /*003a*/ 	.short	0x0000


	//----- nvinfo : EIATTR_MAXREG_COUNT
	.align		4
        /*003c*/ 	.byte	0x03, 0x1b
        /*003e*/ 	.short	0x00ff


	//----- nvinfo : EIATTR_MERCURY_ISA_VERSION
	.align		4
        /*0040*/ 	.byte	0x03, 0x5f
        /*0042*/ 	.short	0x0101


	//----- nvinfo : EIATTR_VRC_CTA_INIT_COUNT
	.align		4
        /*0044*/ 	.byte	0x02, 0x4a
	.zero		1
	.zero		1


	//----- nvinfo : EIATTR_EXIT_INSTR_OFFSETS
	.align		4
        /*0048*/ 	.byte	0x04, 0x1c
        /*004a*/ 	.short	(.L_37 - .L_36)


	//   ....[0]....
.L_36:
        /*004c*/ 	.word	0x00000060


	//   ....[1]....
        /*0050*/ 	.word	0x00000590


	//   ....[2]....
        /*0054*/ 	.word	0x000008f0


	//   ....[3]....
        /*0058*/ 	.word	0x00000ad0


	//   ....[4]....
        /*005c*/ 	.word	0x00000c50


	//----- nvinfo : EIATTR_CBANK_PARAM_SIZE
	.align		4
.L_37:
        /*0060*/ 	.byte	0x03, 0x19
        /*0062*/ 	.short	0x0014


	//----- nvinfo : EIATTR_PARAM_CBANK
	.align		4
        /*0064*/ 	.byte	0x04, 0x0a
        /*0066*/ 	.short	(.L_39 - .L_38)
	.align		4
.L_38:
        /*0068*/ 	.word	index@(.nv.constant0._Z24scan_with_addition_naivePiS_i)
        /*006c*/ 	.short	0x0380
        /*006e*/ 	.short	0x0014


	//----- nvinfo : EIATTR_SW_WAR
	.align		4
.L_39:
        /*0070*/ 	.byte	0x04, 0x36
        /*0072*/ 	.short	(.L_41 - .L_40)
.L_40:
        /*0074*/ 	.word	0x00000008
.L_41:


//--------------------- .nv.callgraph             --------------------------
	.section	.nv.callgraph,"",@"SHT_CUDA_CALLGRAPH"
	.align	4
	.sectionentsize	8
	.align		4
        /*0000*/ 	.word	0x00000000
	.align		4
        /*0004*/ 	.word	0xffffffff
	.align		4
        /*0008*/ 	.word	0x00000000
	.align		4
        /*000c*/ 	.word	0xfffffffe
	.align		4
        /*0010*/ 	.word	0x00000000
	.align		4
        /*0014*/ 	.word	0xfffffffd
	.align		4
        /*0018*/ 	.word	0x00000000
	.align		4
        /*001c*/ 	.word	0xfffffffc


//--------------------- .text._Z18scan_with_additionPiS_i --------------------------
	.section	.text._Z18scan_with_additionPiS_i,"ax",@progbits
	.align	128
        .global         _Z18scan_with_additionPiS_i
        .type           _Z18scan_with_additionPiS_i,@function
        .size           _Z18scan_with_additionPiS_i,(.L_x_12 - _Z18scan_with_additionPiS_i)
        .other          _Z18scan_with_additionPiS_i,@"STO_CUDA_ENTRY STV_DEFAULT"
_Z18scan_with_additionPiS_i:
.text._Z18scan_with_additionPiS_i:
[----:B------:R-:W-:Y:S01]  /*0000*/  LDC R1, c[0x0][0x37c] ;  /* 0x0000df00ff017b82 */ /* 0x000fe20000000800 */
[----:B------:R-:W0:Y:S01]  /*0010*/  S2R R7, SR_TID.X ;  /* 0x0000000000077919 */ /* 0x000e220000002100 */
[----:B------:R-:W1:Y:S01]  /*0020*/  LDCU.64 UR6, c[0x0][0x358] ;  /* 0x00006b00ff0677ac */ /* 0x000e620008000a00 */
[----:B------:R-:W-:Y:S01]  /*0030*/  IMAD.MOV.U32 R0, RZ, RZ, RZ ;  /* 0x000000ffff007224 */ /* 0x000fe200078e00ff */
[----:B0-----:R-:W-:-:S13]  /*0040*/  ISETP.NE.AND P0, PT, R7, RZ, PT ;  /* 0x000000ff0700720c */ /* 0x001fda0003f05270 */
[----:B------:R-:W0:Y:S01]  /*0050*/  @P0 LDC.64 R2, c[0x0][0x380] ;  /* 0x0000e000ff020b82 */ /* 0x000e220000000a00 */
[----:B------:R-:W-:-:S04]  /*0060*/  @P0 VIADD R5, R7, 0xffffffff ;  /* 0xffffffff07050836 */ /* 0x000fc80000000000 */
[----:B0-----:R-:W-:-:S05]  /*0070*/  @P0 IMAD.WIDE.U32 R2, R5, 0x4, R2 ;  /* 0x0000000405020825 */ /* 0x001fca00078e0002 */
[----:B-1----:R-:W2:Y:S01]  /*0080*/  @P0 LDG.E R0, desc[UR6][R2.64] ;  /* 0x0000000602000981 */ /* 0x002ea2000c1e1900 */
[----:B------:R-:W0:Y:S01]  /*0090*/  S2UR UR5, SR_CgaCtaId ;  /* 0x00000000000579c3 */ /* 0x000e220000008800 */
[----:B------:R-:W-:Y:S01]  /*00a0*/  UMOV UR4, 0x400 ;  /* 0x0000040000047882 */ /* 0x000fe20000000000 */
[----:B------:R-:W-:Y:S01]  /*00b0*/  IMAD.MOV.U32 R4, RZ, RZ, RZ ;  /* 0x000000ffff047224 */ /* 0x000fe200078e00ff */
[----:B0-----:R-:W-:Y:S01]  /*00c0*/  ULEA UR4, UR5, UR4, 0x18 ;  /* 0x0000000405047291 */ /* 0x001fe2000f8ec0ff */
[----:B------:R-:W0:Y:S05]  /*00d0*/  LDCU UR5, c[0x0][0x390] ;  /* 0x00007200ff0577ac */ /* 0x000e2a0008000800 */
[----:B------:R-:W-:-:S02]  /*00e0*/  LEA R5, R7, UR4, 0x2 ;  /* 0x0000000407057c11 */ /* 0x000fc4000f8e10ff */
[----:B0-----:R-:W-:-:S04]  /*00f0*/  MOV R9, UR5 ;  /* 0x0000000500097c02 */ /* 0x001fc80008000f00 */
[----:B------:R-:W-:Y:S01]  /*0100*/  ISETP.GE.AND P0, PT, R9, 0x2, PT ;  /* 0x000000020900780c */ /* 0x000fe20003f06270 */
[----:B--2---:R0:W-:Y:S01]  /*0110*/  STS [R5], R0 ;  /* 0x0000000005007388 */ /* 0x0041e20000000800 */
[----:B------:R-:W-:Y:S11]  /*0120*/  BAR.SYNC.DEFER_BLOCKING 0x0 ;  /* 0x0000000000007b1d */ /* 0x000ff60000010000 */
[----:B------:R-:W-:Y:S05]  /*0130*/  @!P0 BRA `(.L_x_0) ;  /* 0x00000000007c8947 */ /* 0x000fea0003800000 */
[----:B0-----:R-:W-:Y:S01]  /*0140*/  HFMA2 R0, -RZ, RZ, 0, 0 ;  /* 0x00000000ff007431 */ /* 0x001fe200000001ff */
[----:B------:R-:W-:Y:S01]  /*0150*/  BSSY.RECONVERGENT B0, `(.L_x_0) ;  /* 0x000001d000007945 */ /* 0x000fe20003800200 */
[----:B------:R-:W-:Y:S01]  /*0160*/  IMAD.MOV.U32 R2, RZ, RZ, 0x1 ;  /* 0x00000001ff027424 */ /* 0x000fe200078e00ff */
[----:B------:R-:W0:Y:S06]  /*0170*/  LDCU UR5, c[0x0][0x390] ;  /* 0x00007200ff0577ac */ /* 0x000e2c0008000800 */
.L_x_4:
[----:B------:R-:W-:Y:S01]  /*0180*/  ISETP.GE.U32.AND P0, PT, R7, R2, PT ;  /* 0x000000020700720c */ /* 0x000fe20003f06070 */
[----:B------:R-:W-:Y:S01]  /*0190*/  BSSY.RECONVERGENT B1, `(.L_x_1) ;  /* 0x0000010000017945 */ /* 0x000fe20003800200 */
[----:B------:R-:W-:-:S11]  /*01a0*/  LOP3.LUT R4, R0, 0x1, RZ, 0x3c, !PT ;  /* 0x0000000100047812 */ /* 0x000fd600078e3cff */
[----:B-1----:R-:W-:Y:S05]  /*01b0*/  @!P0 BRA `(.L_x_2) ;  /* 0x0000000000248947 */ /* 0x002fea0003800000 */
[----:B0-----:R-:W-:-:S05]  /*01c0*/  MOV R9, UR5 ;  /* 0x0000000500097c02 */ /* 0x001fca0008000f00 */
[----:B------:R-:W-:-:S04]  /*01d0*/  IMAD R3, R0, R9, R7 ;  /* 0x0000000900037224 */ /* 0x000fc800078e0207 */
[----:B------:R-:W-:-:S05]  /*01e0*/  IMAD.IADD R3, R3, 0x1, -R2 ;  /* 0x0000000103037824 */ /* 0x000fca00078e0a02 */
[----:B------:R-:W-:-:S04]  /*01f0*/  LEA R3, R3, UR4, 0x2 ;  /* 0x0000000403037c11 */ /* 0x000fc8000f8e10ff */
[----:B------:R-:W-:Y:S02]  /*0200*/  LEA R0, R2, R3, 0x2 ;  /* 0x0000000302007211 */ /* 0x000fe400078e10ff */
[----:B------:R-:W-:Y:S04]  /*0210*/  LDS R3, [R3] ;  /* 0x0000000003037984 */ /* 0x000fe80000000800 */
[----:B------:R-:W0:Y:S02]  /*0220*/  LDS R0, [R0] ;  /* 0x0000000000007984 */ /* 0x000e240000000800 */
[----:B0-----:R-:W-:Y:S01]  /*0230*/  IMAD.IADD R6, R3, 0x1, R0 ;  /* 0x0000000103067824 */ /* 0x001fe200078e0200 */
[----:B------:R-:W-:Y:S06]  /*0240*/  BRA `(.L_x_3) ;  /* 0x0000000000107947 */ /* 0x000fec0003800000 */
.L_x_2:
[----:B0-----:R-:W-:-:S05]  /*0250*/  MOV R9, UR5 ;  /* 0x0000000500097c02 */ /* 0x001fca0008000f00 */
[----:B------:R-:W-:-:S04]  /*0260*/  IMAD R0, R0, R9, RZ ;  /* 0x0000000900007224 */ /* 0x000fc800078e02ff */
[----:B------:R-:W-:-:S05]  /*0270*/  IMAD R0, R0, 0x4, R5 ;  /* 0x0000000400007824 */ /* 0x000fca00078e0205 */
[----:B------:R0:W1:Y:S02]  /*0280*/  LDS R6, [R0] ;  /* 0x0000000000067984 */ /* 0x0000640000000800 */
.L_x_3:
[----:B------:R-:W-:Y:S05]  /*0290*/  BSYNC.RECONVERGENT B1 ;  /* 0x0000000000017941 */ /* 0x000fea0003800200 */
.L_x_1:
[----:B------:R-:W-:Y:S02]  /*02a0*/  IMAD.SHL.U32 R2, R2, 0x2, RZ ;  /* 0x0000000202027824 */ /* 0x000fe400078e00ff */
[----:B0-----:R-:W-:-:S03]  /*02b0*/  IMAD R0, R4, R9, RZ ;  /* 0x0000000904007224 */ /* 0x001fc600078e02ff */
[----:B------:R-:W-:Y:S02]  /*02c0*/  ISETP.GE.AND P0, PT, R2, R9, PT ;  /* 0x000000090200720c */ /* 0x000fe40003f06270 */
[----:B------:R-:W-:Y:S02]  /*02d0*/  LEA R3, R0, R5, 0x2 ;  /* 0x0000000500037211 */ /* 0x000fe400078e10ff */
[----:B------:R-:W-:-:S03]  /*02e0*/  MOV R0, R4 ;  /* 0x0000000400007202 */ /* 0x000fc60000000f00 */
[----:B-1----:R1:W-:Y:S01]  /*02f0*/  STS [R3], R6 ;  /* 0x0000000603007388 */ /* 0x0023e20000000800 */
[----:B------:R-:W-:Y:S06]  /*0300*/  BAR.SYNC.DEFER_BLOCKING 0x0 ;  /* 0x0000000000007b1d */ /* 0x000fec0000010000 */
[----:B------:R-:W-:Y:S05]  /*0310*/  @!P0 BRA `(.L_x_4) ;  /* 0xfffffffc00988947 */ /* 0x000fea000383ffff */
[----:B------:R-:W-:Y:S05]  /*0320*/  BSYNC.RECONVERGENT B0 ;  /* 0x0000000000007941 */ /* 0x000fea0003800200 */
.L_x_0:
[----:B------:R-:W-:Y:S01]  /*0330*/  IMAD R4, R4, R9, RZ ;  /* 0x0000000904047224 */ /* 0x000fe200078e02ff */
[----:B-1----:R-:W1:Y:S04]  /*0340*/  LDC.64 R2, c[0x0][0x388] ;  /* 0x0000e200ff027b82 */ /* 0x002e680000000a00 */
[----:B------:R-:W-:-:S05]  /*0350*/  LEA R4, R4, R5, 0x2 ;  /* 0x0000000504047211 */ /* 0x000fca00078e10ff */
[----:B0-----:R-:W0:Y:S01]  /*0360*/  LDS R5, [R4] ;  /* 0x0000000004057984 */ /* 0x001e220000000800 */
[----:B-1----:R-:W-:-:S05]  /*0370*/  IMAD.WIDE.U32 R2, R7, 0x4, R2 ;  /* 0x0000000407027825 */ /* 0x002fca00078e0002 */
[----:B0-----:R-:W-:Y:S01]  /*0380*/  STG.E desc[UR6][R2.64], R5 ;  /* 0x0000000502007986 */ /* 0x001fe2000c101906 */
[----:B------:R-:W-:Y:S05]  /*0390*/  EXIT ;  /* 0x000000000000794d */ /* 0x000fea0003800000 */
.L_x_5:
[----:B------:R-:W-:-:S00]  /*03a0*/  BRA `(.L_x_5) ;  /* 0xfffffffc00fc7947 */ /* 0x000fc0000383ffff */
[----:B------:R-:W-:-:S00]  /*03b0*/  NOP ;  /* 0x0000000000007918 */ /* 0x000fc00000000000 */
        /* <DEDUP_REMOVED lines=12> */
.L_x_12:


//--------------------- .text._Z24scan_with_addition_naivePiS_i --------------------------
	.section	.text._Z24scan_with_addition_naivePiS_i,"ax",@progbits
	.align	128
        .global         _Z24scan_with_addition_naivePiS_i
        .type           _Z24scan_with_addition_naivePiS_i,@function
        .size           _Z24scan_with_addition_naivePiS_i,(.L_x_13 - _Z24scan_with_addition_naivePiS_i)
        .other          _Z24scan_with_addition_naivePiS_i,@"STO_CUDA_ENTRY STV_DEFAULT"
_Z24scan_with_addition_naivePiS_i:
.text._Z24scan_with_addition_naivePiS_i:
[----:B------:R-:W-:Y:S08]  /*0000*/  LDC R1, c[0x0][0x37c] ;  /* 0x0000df00ff017b82 */ /* 0x000ff00000000800 */
[----:B------:R-:W0:Y:S01]  /*0010*/  LDC R6, c[0x0][0x390] ;  /* 0x0000e400ff067b82 */ /* 0x000e220000000800 */
[----:B------:R-:W1:Y:S07]  /*0020*/  LDCU.64 UR4, c[0x0][0x358] ;  /* 0x00006b00ff0477ac */ /* 0x000e6e0008000a00 */
[----:B------:R-:W1:Y:S01]  /*0030*/  LDC.64 R2, c[0x0][0x388] ;  /* 0x0000e200ff027b82 */ /* 0x000e620000000a00 */
[----:B0-----:R-:W-:Y:S01]  /*0040*/  ISETP.GE.AND P0, PT, R6, 0x2, PT ;  /* 0x000000020600780c */ /* 0x001fe20003f06270 */
[----:B-1----:R0:W-:-:S12]  /*0050*/  STG.E desc[UR4][R2.64], RZ ;  /* 0x000000ff02007986 */ /* 0x0021d8000c101904 */
[----:B------:R-:W-:Y:S05]  /*0060*/  @!P0 EXIT ;  /* 0x000000000000894d */ /* 0x000fea0003800000 */
[----:B0-----:R-:W0:Y:S01]  /*0070*/  LDC.64 R2, c[0x0][0x380] ;  /* 0x0000e000ff027b82 */ /* 0x001e220000000a00 */
[C---:B------:R-:W-:Y:S01]  /*0080*/  VIADD R0, R6.reuse, 0xfffffffe ;  /* 0xfffffffe06007836 */ /* 0x040fe20000000000 */
[----:B------:R-:W-:-:S04]  /*0090*/  IADD3 R6, PT, PT, R6, -0x1, RZ ;  /* 0xffffffff06067810 */ /* 0x000fc80007ffe0ff */
[----:B------:R-:W-:Y:S01]  /*00a0*/  ISETP.GE.U32.AND P0, PT, R0, 0xf, PT ;  /* 0x0000000f0000780c */ /* 0x000fe20003f06070 */
[----:B------:R-:W-:Y:S01]  /*00b0*/  IMAD.MOV.U32 R0, RZ, RZ, 0x1 ;  /* 0x00000001ff007424 */ /* 0x000fe200078e00ff */
[----:B------:R-:W1:Y:S01]  /*00c0*/  LDC.64 R4, c[0x0][0x388] ;  /* 0x0000e200ff047b82 */ /* 0x000e620000000a00 */
[----:B------:R-:W-:-:S10]  /*00d0*/  LOP3.LUT R14, R6, 0xf, RZ, 0xc0, !PT ;  /* 0x0000000f060e7812 */ /* 0x000fd400078ec0ff */
[----:B------:R-:W-:Y:S05]  /*00e0*/  @!P0 BRA `(.L_x_6) ;  /* 0x0000000400248947 */ /* 0x000fea0003800000 */
[----:B------:R-:W-:Y:S02]  /*00f0*/  HFMA2 R10, -RZ, RZ, 0, 1.9073486328125e-06 ;  /* 0x00000020ff0a7431 */ /* 0x000fe400000001ff */
[----:B------:R-:W-:Y:S01]  /*0100*/  IMAD.MOV.U32 R11, RZ, RZ, 0x0 ;  /* 0x00000000ff0b7424 */ /* 0x000fe200078e00ff */
[----:B------:R-:W-:Y:S02]  /*0110*/  LOP3.LUT R7, R6, 0xfffffff0, RZ, 0xc0, !PT ;  /* 0xfffffff006077812 */ /* 0x000fe400078ec0ff */
[----:B------:R-:W-:-:S03]  /*0120*/  MOV R0, RZ ;  /* 0x000000ff00007202 */ /* 0x000fc60000000f00 */
[----:B------:R-:W-:Y:S02]  /*0130*/  IMAD.MOV R7, RZ, RZ, -R7 ;  /* 0x000000ffff077224 */ /* 0x000fe400078e0a07 */
[----:B-1----:R-:W-:-:S04]  /*0140*/  IMAD.WIDE.U32 R8, R4, 0x1, R10 ;  /* 0x0000000104087825 */ /* 0x002fc800078e000a */
[----:B0-----:R-:W-:Y:S01]  /*0150*/  IMAD.WIDE.U32 R10, R2, 0x1, R10 ;  /* 0x00000001020a7825 */ /* 0x001fe200078e000a */
[----:B------:R-:W-:-:S03]  /*0160*/  IADD3 R13, PT, PT, R9, R5, RZ ;  /* 0x00000005090d7210 */ /* 0x000fc60007ffe0ff */
[----:B------:R-:W-:Y:S01]  /*0170*/  IMAD.MOV.U32 R12, RZ, RZ, R8 ;  /* 0x000000ffff0c7224 */ /* 0x000fe200078e0008 */
[----:B------:R-:W-:Y:S01]  /*0180*/  IADD3 R15, PT, PT, R11, R3, RZ ;  /* 0x000000030b0f7210 */ /* 0x000fe20007ffe0ff */
[----:B------:R-:W-:-:S07]  /*0190*/  IMAD.MOV.U32 R16, RZ, RZ, R10 ;  /* 0x000000ffff107224 */ /* 0x000fce00078e000a */
.L_x_7:
[----:B------:R-:W-:Y:S01]  /*01a0*/  MOV R8, R16 ;  /* 0x0000001000087202 */ /* 0x000fe20000000f00 */
[----:B------:R-:W-:Y:S01]  /*01b0*/  IMAD.MOV.U32 R9, RZ, RZ, R15 ;  /* 0x000000ffff097224 */ /* 0x000fe200078e000f */
[----:B-1----:R-:W-:Y:S01]  /*01c0*/  MOV R10, R12 ;  /* 0x0000000c000a7202 */ /* 0x002fe20000000f00 */
[----:B------:R-:W-:-:S03]  /*01d0*/  IMAD.MOV.U32 R11, RZ, RZ, R13 ;  /* 0x000000ffff0b7224 */ /* 0x000fc600078e000d */
[----:B------:R-:W2:Y:S04]  /*01e0*/  LDG.E R13, desc[UR4][R8.64+-0x20] ;  /* 0xffffe004080d7981 */ /* 0x000ea8000c1e1900 */
[----:B------:R-:W2:Y:S02]  /*01f0*/  LDG.E R12, desc[UR4][R10.64+-0x20] ;  /* 0xffffe0040a0c7981 */ /* 0x000ea4000c1e1900 */
[----:B--2---:R-:W-:-:S05]  /*0200*/  IADD3 R13, PT, PT, R12, R13, RZ ;  /* 0x0000000d0c0d7210 */ /* 0x004fca0007ffe0ff */
[----:B------:R0:W-:Y:S04]  /*0210*/  STG.E desc[UR4][R10.64+-0x1c], R13 ;  /* 0xffffe40d0a007986 */ /* 0x0001e8000c101904 */
[----:B------:R-:W2:Y:S02]  /*0220*/  LDG.E R12, desc[UR4][R8.64+-0x1c] ;  /* 0xffffe404080c7981 */ /* 0x000ea4000c1e1900 */
[----:B--2---:R-:W-:-:S05]  /*0230*/  IMAD.IADD R15, R13, 0x1, R12 ;  /* 0x000000010d0f7824 */ /* 0x004fca00078e020c */
[----:B------:R1:W-:Y:S04]  /*0240*/  STG.E desc[UR4][R10.64+-0x18], R15 ;  /* 0xffffe80f0a007986 */ /* 0x0003e8000c101904 */
[----:B------:R-:W2:Y:S02]  /*0250*/  LDG.E R12, desc[UR4][R8.64+-0x18] ;  /* 0xffffe804080c7981 */ /* 0x000ea4000c1e1900 */
[----:B--2---:R-:W-:-:S05]  /*0260*/  IADD3 R17, PT, PT, R15, R12, RZ ;  /* 0x0000000c0f117210 */ /* 0x004fca0007ffe0ff */
[----:B------:R2:W-:Y:S04]  /*0270*/  STG.E desc[UR4][R10.64+-0x14], R17 ;  /* 0xffffec110a007986 */ /* 0x0005e8000c101904 */
[----:B------:R-:W3:Y:S02]  /*0280*/  LDG.E R12, desc[UR4][R8.64+-0x14] ;  /* 0xffffec04080c7981 */ /* 0x000ee4000c1e1900 */
[----:B---3--:R-:W-:-:S05]  /*0290*/  IMAD.IADD R19, R17, 0x1, R12 ;  /* 0x0000000111137824 */ /* 0x008fca00078e020c */
[----:B------:R3:W-:Y:S04]  /*02a0*/  STG.E desc[UR4][R10.64+-0x10], R19 ;  /* 0xfffff0130a007986 */ /* 0x0007e8000c101904 */
[----:B------:R-:W0:Y:S02]  /*02b0*/  LDG.E R12, desc[UR4][R8.64+-0x10] ;  /* 0xfffff004080c7981 */ /* 0x000e24000c1e1900 */
[----:B0-----:R-:W-:-:S05]  /*02c0*/  IADD3 R13, PT, PT, R19, R12, RZ ;  /* 0x0000000c130d7210 */ /* 0x001fca0007ffe0ff */
[----:B------:R0:W-:Y:S04]  /*02d0*/  STG.E desc[UR4][R10.64+-0xc], R13 ;  /* 0xfffff40d0a007986 */ /* 0x0001e8000c101904 */
[----:B------:R-:W1:Y:S02]  /*02e0*/  LDG.E R12, desc[UR4][R8.64+-0xc] ;  /* 0xfffff404080c7981 */ /* 0x000e64000c1e1900 */
[----:B-1----:R-:W-:-:S05]  /*02f0*/  IMAD.IADD R15, R13, 0x1, R12 ;  /* 0x000000010d0f7824 */ /* 0x002fca00078e020c */
        /* <DEDUP_REMOVED lines=18> */
[----:B------:R-:W-:Y:S04]  /*0420*/  STG.E desc[UR4][R10.64+0x10], R19 ;  /* 0x000010130a007986 */ /* 0x000fe8000c101904 */
[----:B------:R-:W0:Y:S02]  /*0430*/  LDG.E R12, desc[UR4][R8.64+0x10] ;  /* 0x00001004080c7981 */ /* 0x000e24000c1e1900 */
[----:B0-----:R-:W-:-:S05]  /*0440*/  IADD3 R13, PT, PT, R19, R12, RZ ;  /* 0x0000000c130d7210 */ /* 0x001fca0007ffe0ff */
[----:B------:R-:W-:Y:S04]  /*0450*/  STG.E desc[UR4][R10.64+0x14], R13 ;  /* 0x0000140d0a007986 */ /* 0x000fe8000c101904 */
[----:B------:R-:W1:Y:S02]  /*0460*/  LDG.E R12, desc[UR4][R8.64+0x14] ;  /* 0x00001404080c7981 */ /* 0x000e64000c1e1900 */
[----:B-1----:R-:W-:-:S05]  /*0470*/  IMAD.IADD R15, R13, 0x1, R12 ;  /* 0x000000010d0f7824 */ /* 0x002fca00078e020c */
[----:B------:R0:W-:Y:S04]  /*0480*/  STG.E desc[UR4][R10.64+0x18], R15 ;  /* 0x0000180f0a007986 */ /* 0x0001e8000c101904 */
[----:B------:R-:W2:Y:S01]  /*0490*/  LDG.E R12, desc[UR4][R8.64+0x18] ;  /* 0x00001804080c7981 */ /* 0x000ea2000c1e1900 */
[----:B------:R-:W-:Y:S02]  /*04a0*/  IADD3 R7, PT, PT, R7, 0x10, RZ ;  /* 0x0000001007077810 */ /* 0x000fe40007ffe0ff */
[----:B--2---:R-:W-:-:S05]  /*04b0*/  IADD3 R17, PT, PT, R15, R12, RZ ;  /* 0x0000000c0f117210 */ /* 0x004fca0007ffe0ff */
[----:B------:R1:W-:Y:S04]  /*04c0*/  STG.E desc[UR4][R10.64+0x1c], R17 ;  /* 0x00001c110a007986 */ /* 0x0003e8000c101904 */
[----:B------:R-:W2:Y:S01]  /*04d0*/  LDG.E R12, desc[UR4][R8.64+0x1c] ;  /* 0x00001c04080c7981 */ /* 0x000ea2000c1e1900 */
[----:B------:R-:W-:Y:S02]  /*04e0*/  ISETP.NE.AND P0, PT, R7, RZ, PT ;  /* 0x000000ff0700720c */ /* 0x000fe40003f05270 */
[----:B------:R-:W-:Y:S01]  /*04f0*/  IADD3 R16, P1, PT, R8, 0x40, RZ ;  /* 0x0000004008107810 */ /* 0x000fe20007f3e0ff */
[----:B------:R-:W-:-:S04]  /*0500*/  VIADD R0, R0, 0x10 ;  /* 0x0000001000007836 */ /* 0x000fc80000000000 */
[----:B0-----:R-:W-:Y:S02]  /*0510*/  IMAD.X R15, RZ, RZ, R9, P1 ;  /* 0x000000ffff0f7224 */ /* 0x001fe400008e0609 */
[----:B--2---:R-:W-:Y:S01]  /*0520*/  IMAD.IADD R19, R17, 0x1, R12 ;  /* 0x0000000111137824 */ /* 0x004fe200078e020c */
[----:B------:R-:W-:-:S04]  /*0530*/  IADD3 R12, P2, PT, R10, 0x40, RZ ;  /* 0x000000400a0c7810 */ /* 0x000fc80007f5e0ff */
[----:B------:R1:W-:Y:S01]  /*0540*/  STG.E desc[UR4][R10.64+0x20], R19 ;  /* 0x000020130a007986 */ /* 0x0003e2000c101904 */
[----:B------:R-:W-:Y:S01]  /*0550*/  IADD3.X R13, PT, PT, RZ, R11, RZ, P2, !PT ;  /* 0x0000000bff0d7210 */ /* 0x000fe200017fe4ff */
[----:B------:R-:W-:Y:S07]  /*0560*/  @P0 BRA `(.L_x_7) ;  /* 0xfffffffc000c0947 */ /* 0x000fee000383ffff */
[----:B------:R-:W-:-:S07]  /*0570*/  IADD3 R0, PT, PT, R0, 0x1, RZ ;  /* 0x0000000100007810 */ /* 0x000fce0007ffe0ff */
.L_x_6:
[----:B------:R-:W-:-:S13]  /*0580*/  ISETP.NE.AND P0, PT, R14, RZ, PT ;  /* 0x000000ff0e00720c */ /* 0x000fda0003f05270 */
[----:B------:R-:W-:Y:S05]  /*0590*/  @!P0 EXIT ;  /* 0x000000000000894d */ /* 0x000fea0003800000 */
[----:B------:R-:W-:Y:S02]  /*05a0*/  ISETP.GE.U32.AND P0, PT, R14, 0x8, PT ;  /* 0x000000080e00780c */ /* 0x000fe40003f06070 */
[----:B------:R-:W-:-:S04]  /*05b0*/  LOP3.LUT R7, R6, 0x7, RZ, 0xc0, !PT ;  /* 0x0000000706077812 */ /* 0x000fc800078ec0ff */
[----:B------:R-:W-:-:S07]  /*05c0*/  ISETP.NE.AND P1, PT, R7, RZ, PT ;  /* 0x000000ff0700720c */ /* 0x000fce0003f25270 */
[----:B------:R-:W-:Y:S06]  /*05d0*/  @!P0 BRA `(.L_x_8) ;  /* 0x0000000000c48947 */ /* 0x000fec0003800000 */
[----:B------:R-:W2:Y:S08]  /*05e0*/  LDC.64 R8, c[0x0][0x380] ;  /* 0x0000e000ff087b82 */ /* 0x000eb00000000a00 */
[----:B------:R-:W3:Y:S01]  /*05f0*/  LDC.64 R14, c[0x0][0x388] ;  /* 0x0000e200ff0e7b82 */ /* 0x000ee20000000a00 */
[----:B--2---:R-:W-:-:S05]  /*0600*/  IMAD.WIDE R8, R0, 0x4, R8 ;  /* 0x0000000400087825 */ /* 0x004fca00078e0208 */
[----:B-1----:R-:W2:Y:S01]  /*0610*/  LDG.E R17, desc[UR4][R8.64+-0x4] ;  /* 0xfffffc0408117981 */ /* 0x002ea2000c1e1900 */
[----:B---3--:R-:W-:-:S05]  /*0620*/  IMAD.WIDE R10, R0, 0x4, R14 ;  /* 0x00000004000a7825 */ /* 0x008fca00078e020e */
[----:B------:R-:W2:Y:S01]  /*0630*/  LDG.E R16, desc[UR4][R10.64+-0x4] ;  /* 0xfffffc040a107981 */ /* 0x000ea2000c1e1900 */
[----:B------:R-:W-:-:S04]  /*0640*/  IMAD.WIDE.U32 R12, R0, 0x4, R14 ;  /* 0x00000004000c7825 */ /* 0x000fc800078e000e */
[----:B--2---:R-:W-:-:S05]  /*0650*/  IMAD.IADD R21, R16, 0x1, R17 ;  /* 0x0000000110157824 */ /* 0x004fca00078e0211 */
[----:B------:R1:W-:Y:S04]  /*0660*/  STG.E desc[UR4][R12.64], R21 ;  /* 0x000000150c007986 */ /* 0x0003e8000c101904 */
[----:B------:R-:W2:Y:S01]  /*0670*/  LDG.E R18, desc[UR4][R8.64] ;  /* 0x0000000408127981 */ /* 0x000ea2000c1e1900 */
[----:B------:R-:W-:-:S05]  /*0680*/  IADD3 R17, PT, PT, R0, 0x1, RZ ;  /* 0x0000000100117810 */ /* 0x000fca0007ffe0ff */
[----:B------:R-:W-:-:S04]  /*0690*/  IMAD.WIDE.U32 R16, R17, 0x4, R14 ;  /* 0x0000000411107825 */ /* 0x000fc800078e000e */
[----:B--2---:R-:W-:-:S05]  /*06a0*/  IMAD.IADD R23, R21, 0x1, R18 ;  /* 0x0000000115177824 */ /* 0x004fca00078e0212 */
[----:B------:R2:W-:Y:S04]  /*06b0*/  STG.E desc[UR4][R16.64], R23 ;  /* 0x0000001710007986 */ /* 0x0005e8000c101904 */
[----:B------:R-:W3:Y:S04]  /*06c0*/  LDG.E R20, desc[UR4][R10.64+0x4] ;  /* 0x000004040a147981 */ /* 0x000ee8000c1e1900 */
[----:B------:R-:W3:Y:S01]  /*06d0*/  LDG.E R25, desc[UR4][R8.64+0x4] ;  /* 0x0000040408197981 */ /* 0x000ee2000c1e1900 */
[----:B------:R-:W-:-:S05]  /*06e0*/  IADD3 R19, PT, PT, R0, 0x2, RZ ;  /* 0x0000000200137810 */ /* 0x000fca0007ffe0ff */
[----:B------:R-:W-:-:S04]  /*06f0*/  IMAD.WIDE.U32 R18, R19, 0x4, R14 ;  /* 0x0000000413127825 */ /* 0x000fc800078e000e */
[----:B---3--:R-:W-:-:S05]  /*0700*/  IMAD.IADD R25, R20, 0x1, R25 ;  /* 0x0000000114197824 */ /* 0x008fca00078e0219 */
[----:B------:R3:W-:Y:S04]  /*0710*/  STG.E desc[UR4][R18.64], R25 ;  /* 0x0000001912007986 */ /* 0x0007e8000c101904 */
[----:B------:R-:W4:Y:S04]  /*0720*/  LDG.E R22, desc[UR4][R10.64+0x8] ;  /* 0x000008040a167981 */ /* 0x000f28000c1e1900 */
[----:B------:R-:W4:Y:S01]  /*0730*/  LDG.E R27, desc[UR4][R8.64+0x8] ;  /* 0x00000804081b7981 */ /* 0x000f22000c1e1900 */
[----:B-1----:R-:W-:-:S05]  /*0740*/  IADD3 R21, PT, PT, R0, 0x3, RZ ;  /* 0x0000000300157810 */ /* 0x002fca0007ffe0ff */
[----:B------:R-:W-:-:S04]  /*0750*/  IMAD.WIDE.U32 R20, R21, 0x4, R14 ;  /* 0x0000000415147825 */ /* 0x000fc800078e000e */
[----:B----4-:R-:W-:-:S05]  /*0760*/  IMAD.IADD R27, R22, 0x1, R27 ;  /* 0x00000001161b7824 */ /* 0x010fca00078e021b */
[----:B------:R1:W-:Y:S04]  /*0770*/  STG.E desc[UR4][R20.64], R27 ;  /* 0x0000001b14007986 */ /* 0x0003e8000c101904 */
[----:B------:R-:W4:Y:S04]  /*0780*/  LDG.E R22, desc[UR4][R10.64+0xc] ;  /* 0x00000c040a167981 */ /* 0x000f28000c1e1900 */
[----:B--2---:R-:W4:Y:S01]  /*0790*/  LDG.E R23, desc[UR4][R8.64+0xc] ;  /* 0x00000c0408177981 */ /* 0x004f22000c1e1900 */
[----:B------:R-:W-:-:S05]  /*07a0*/  IADD3 R17, PT, PT, R0, 0x4, RZ ;  /* 0x0000000400117810 */ /* 0x000fca0007ffe0ff */
[----:B------:R-:W-:-:S04]  /*07b0*/  IMAD.WIDE.U32 R16, R17, 0x4, R14 ;  /* 0x0000000411107825 */ /* 0x000fc800078e000e */
[----:B----4-:R-:W-:-:S05]  /*07c0*/  IMAD.IADD R23, R22, 0x1, R23 ;  /* 0x0000000116177824 */ /* 0x010fca00078e0217 */
[----:B------:R2:W-:Y:S04]  /*07d0*/  STG.E desc[UR4][R16.64], R23 ;  /* 0x0000001710007986 */ /* 0x0005e8000c101904 */
[----:B------:R-:W4:Y:S04]  /*07e0*/  LDG.E R22, desc[UR4][R10.64+0x10] ;  /* 0x000010040a167981 */ /* 0x000f28000c1e1900 */
[----:B---3--:R-:W4:Y:S01]  /*07f0*/  LDG.E R25, desc[UR4][R8.64+0x10] ;  /* 0x0000100408197981 */ /* 0x008f22000c1e1900 */
[----:B------:R-:W-:-:S05]  /*0800*/  IADD3 R19, PT, PT, R0, 0x5, RZ ;  /* 0x0000000500137810 */ /* 0x000fca0007ffe0ff */
[----:B------:R-:W-:-:S04]  /*0810*/  IMAD.WIDE.U32 R18, R19, 0x4, R14 ;  /* 0x0000000413127825 */ /* 0x000fc800078e000e */
[----:B----4-:R-:W-:-:S05]  /*0820*/  IMAD.IADD R25, R22, 0x1, R25 ;  /* 0x0000000116197824 */ /* 0x010fca00078e0219 */
[----:B------:R3:W-:Y:S04]  /*0830*/  STG.E desc[UR4][R18.64], R25 ;  /* 0x0000001912007986 */ /* 0x0007e8000c101904 */
[----:B-1----:R-:W4:Y:S04]  /*0840*/  LDG.E R20, desc[UR4][R10.64+0x14] ;  /* 0x000014040a147981 */ /* 0x002f28000c1e1900 */
[----:B------:R-:W4:Y:S01]  /*0850*/  LDG.E R27, desc[UR4][R8.64+0x14] ;  /* 0x00001404081b7981 */ /* 0x000f22000c1e1900 */
[----:B------:R-:W-:-:S05]  /*0860*/  IADD3 R21, PT, PT, R0, 0x6, RZ ;  /* 0x0000000600157810 */ /* 0x000fca0007ffe0ff */
[----:B------:R-:W-:-:S04]  /*0870*/  IMAD.WIDE.U32 R14, R21, 0x4, R14 ;  /* 0x00000004150e7825 */ /* 0x000fc800078e000e */
[----:B----4-:R-:W-:-:S05]  /*0880*/  IMAD.IADD R27, R20, 0x1, R27 ;  /* 0x00000001141b7824 */ /* 0x010fca00078e021b */
[----:B------:R3:W-:Y:S04]  /*0890*/  STG.E desc[UR4][R14.64], R27 ;  /* 0x0000001b0e007986 */ /* 0x0007e8000c101904 */
[----:B--2---:R-:W2:Y:S04]  /*08a0*/  LDG.E R16, desc[UR4][R10.64+0x18] ;  /* 0x000018040a107981 */ /* 0x004ea8000c1e1900 */
[----:B------:R-:W2:Y:S01]  /*08b0*/  LDG.E R17, desc[UR4][R8.64+0x18] ;  /* 0x0000180408117981 */ /* 0x000ea2000c1e1900 */
[----:B------:R-:W-:Y:S01]  /*08c0*/  VIADD R0, R0, 0x8 ;  /* 0x0000000800007836 */ /* 0x000fe20000000000 */
[----:B--2---:R-:W-:-:S05]  /*08d0*/  IADD3 R17, PT, PT, R16, R17, RZ ;  /* 0x0000001110117210 */ /* 0x004fca0007ffe0ff */
[----:B------:R3:W-:Y:S02]  /*08e0*/  STG.E desc[UR4][R12.64+0x1c], R17 ;  /* 0x00001c110c007986 */ /* 0x0007e4000c101904 */
.L_x_8:
[----:B------:R-:W-:Y:S05]  /*08f0*/  @!P1 EXIT ;  /* 0x000000000000994d */ /* 0x000fea0003800000 */
[----:B------:R-:W-:Y:S02]  /*0900*/  ISETP.GE.U32.AND P0, PT, R7, 0x4, PT ;  /* 0x000000040700780c */ /* 0x000fe40003f06070 */
[----:B------:R-:W-:-:S04]  /*0910*/  LOP3.LUT R6, R6, 0x3, RZ, 0xc0, !PT ;  /* 0x0000000306067812 */ /* 0x000fc800078ec0ff */
[----:B------:R-:W-:-:S07]  /*0920*/  ISETP.NE.AND P1, PT, R6, RZ, PT ;  /* 0x000000ff0600720c */ /* 0x000fce0003f25270 */
[----:B------:R-:W-:Y:S06]  /*0930*/  @!P0 BRA `(.L_x_9) ;  /* 0x0000000000648947 */ /* 0x000fec0003800000 */
[----:B-1----:R-:W1:Y:S08]  /*0940*/  LDC.64 R10, c[0x0][0x380] ;  /* 0x0000e000ff0a7b82 */ /* 0x002e700000000a00 */
[----:B---3--:R-:W2:Y:S01]  /*0950*/  LDC.64 R14, c[0x0][0x388] ;  /* 0x0000e200ff0e7b82 */ /* 0x008ea20000000a00 */
[----:B-1----:R-:W-:-:S05]  /*0960*/  IMAD.WIDE R10, R0, 0x4, R10 ;  /* 0x00000004000a7825 */ /* 0x002fca00078e020a */
[----:B------:R-:W3:Y:S01]  /*0970*/  LDG.E R16, desc[UR4][R10.64+-0x4] ;  /* 0xfffffc040a107981 */ /* 0x000ee2000c1e1900 */
[----:B--2---:R-:W-:-:S05]  /*0980*/  IMAD.WIDE R12, R0, 0x4, R14 ;  /* 0x00000004000c7825 */ /* 0x004fca00078e020e */
[----:B------:R-:W3:Y:S01]  /*0990*/  LDG.E R7, desc[UR4][R12.64+-0x4] ;  /* 0xfffffc040c077981 */ /* 0x000ee2000c1e1900 */
[----:B------:R-:W-:Y:S01]  /*09a0*/  IMAD.WIDE.U32 R8, R0, 0x4, R14 ;  /* 0x0000000400087825 */ /* 0x000fe200078e000e */
[----:B---3--:R-:W-:-:S05]  /*09b0*/  IADD3 R7, PT, PT, R7, R16, RZ ;  /* 0x0000001007077210 */ /* 0x008fca0007ffe0ff */
[----:B------:R1:W-:Y:S04]  /*09c0*/  STG.E desc[UR4][R8.64], R7 ;  /* 0x0000000708007986 */ /* 0x0003e8000c101904 */
[----:B------:R-:W2:Y:S01]  /*09d0*/  LDG.E R18, desc[UR4][R10.64] ;  /* 0x000000040a127981 */ /* 0x000ea2000c1e1900 */
[----:B------:R-:W-:-:S04]  /*09e0*/  VIADD R17, R0, 0x1 ;  /* 0x0000000100117836 */ /* 0x000fc80000000000 */
[----:B------:R-:W-:Y:S01]  /*09f0*/  IMAD.WIDE.U32 R16, R17, 0x4, R14 ;  /* 0x0000000411107825 */ /* 0x000fe200078e000e */
[----:B--2---:R-:W-:-:S05]  /*0a00*/  IADD3 R19, PT, PT, R7, R18, RZ ;  /* 0x0000001207137210 */ /* 0x004fca0007ffe0ff */
[----:B------:R2:W-:Y:S04]  /*0a10*/  STG.E desc[UR4][R16.64], R19 ;  /* 0x0000001310007986 */ /* 0x0005e8000c101904 */
[----:B------:R-:W3:Y:S04]  /*0a20*/  LDG.E R18, desc[UR4][R12.64+0x4] ;  /* 0x000004040c127981 */ /* 0x000ee8000c1e1900 */
[----:B------:R-:W3:Y:S01]  /*0a30*/  LDG.E R21, desc[UR4][R10.64+0x4] ;  /* 0x000004040a157981 */ /* 0x000ee2000c1e1900 */
[----:B------:R-:W-:-:S04]  /*0a40*/  VIADD R23, R0, 0x2 ;  /* 0x0000000200177836 */ /* 0x000fc80000000000 */
[----:B------:R-:W-:Y:S01]  /*0a50*/  IMAD.WIDE.U32 R14, R23, 0x4, R14 ;  /* 0x00000004170e7825 */ /* 0x000fe200078e000e */
[----:B---3--:R-:W-:-:S05]  /*0a60*/  IADD3 R21, PT, PT, R18, R21, RZ ;  /* 0x0000001512157210 */ /* 0x008fca0007ffe0ff */
[----:B------:R2:W-:Y:S04]  /*0a70*/  STG.E desc[UR4][R14.64], R21 ;  /* 0x000000150e007986 */ /* 0x0005e8000c101904 */
[----:B-1----:R-:W3:Y:S04]  /*0a80*/  LDG.E R7, desc[UR4][R12.64+0x8] ;  /* 0x000008040c077981 */ /* 0x002ee8000c1e1900 */
[----:B------:R-:W3:Y:S01]  /*0a90*/  LDG.E R18, desc[UR4][R10.64+0x8] ;  /* 0x000008040a127981 */ /* 0x000ee2000c1e1900 */
[----:B------:R-:W-:Y:S01]  /*0aa0*/  IADD3 R0, PT, PT, R0, 0x4, RZ ;  /* 0x0000000400007810 */ /* 0x000fe20007ffe0ff */
[----:B---3--:R-:W-:-:S05]  /*0ab0*/  IMAD.IADD R7, R7, 0x1, R18 ;  /* 0x0000000107077824 */ /* 0x008fca00078e0212 */
[----:B------:R2:W-:Y:S02]  /*0ac0*/  STG.E desc[UR4][R8.64+0xc], R7 ;  /* 0x00000c0708007986 */ /* 0x0005e4000c101904 */
.L_x_9:
[----:B------:R-:W-:Y:S05]  /*0ad0*/  @!P1 EXIT ;  /* 0x000000000000994d */ /* 0x000fea0003800000 */
[----:B--2---:R-:W2:Y:S01]  /*0ae0*/  LDC.64 R8, c[0x0][0x388] ;  /* 0x0000e200ff087b82 */ /* 0x004ea20000000a00 */
[----:B-1----:R-:W-:Y:S01]  /*0af0*/  IADD3 R4, P0, PT, R4, -0x4, RZ ;  /* 0xfffffffc04047810 */ /* 0x002fe20007f1e0ff */
[----:B------:R-:W-:Y:S01]  /*0b00*/  IMAD.MOV R10, RZ, RZ, -R6 ;  /* 0x000000ffff0a7224 */ /* 0x000fe200078e0a06 */
[----:B0-----:R-:W-:Y:S02]  /*0b10*/  IADD3 R2, P1, PT, R2, -0x4, RZ ;  /* 0xfffffffc02027810 */ /* 0x001fe40007f3e0ff */
[----:B------:R-:W-:Y:S02]  /*0b20*/  IADD3.X R5, PT, PT, R5, -0x1, RZ, P0, !PT ;  /* 0xffffffff05057810 */ /* 0x000fe400007fe4ff */
[----:B------:R-:W-:Y:S01]  /*0b30*/  IADD3.X R3, PT, PT, R3, -0x1, RZ, P1, !PT ;  /* 0xffffffff03037810 */ /* 0x000fe20000ffe4ff */
[----:B--2---:R-:W-:-:S04]  /*0b40*/  IMAD.WIDE.U32 R8, R0, 0x4, R8 ;  /* 0x0000000400087825 */ /* 0x004fc800078e0008 */
[----:B---3--:R-:W-:Y:S01]  /*0b50*/  IMAD.MOV.U32 R12, RZ, RZ, R8 ;  /* 0x000000ffff0c7224 */ /* 0x008fe200078e0008 */
[----:B------:R-:W-:-:S07]  /*0b60*/  MOV R13, R9 ;  /* 0x00000009000d7202 */ /* 0x000fce0000000f00 */
.L_x_10:
[----:B0-----:R-:W-:-:S04]  /*0b70*/  IMAD.WIDE R6, R0, 0x4, R4 ;  /* 0x0000000400067825 */ /* 0x001fc800078e0204 */
[----:B------:R-:W-:Y:S02]  /*0b80*/  IMAD.WIDE R8, R0, 0x4, R2 ;  /* 0x0000000400087825 */ /* 0x000fe400078e0202 */
[----:B------:R0:W2:Y:S04]  /*0b90*/  LDG.E R6, desc[UR4][R6.64] ;  /* 0x0000000406067981 */ /* 0x0000a8000c1e1900 */
[----:B------:R-:W2:Y:S01]  /*0ba0*/  LDG.E R9, desc[UR4][R8.64] ;  /* 0x0000000408097981 */ /* 0x000ea2000c1e1900 */
[----:B------:R-:W-:Y:S01]  /*0bb0*/  VIADD R10, R10, 0x1 ;  /* 0x000000010a0a7836 */ /* 0x000fe20000000000 */
[----:B------:R-:W-:-:S04]  /*0bc0*/  IADD3 R0, PT, PT, R0, 0x1, RZ ;  /* 0x0000000100007810 */ /* 0x000fc80007ffe0ff */
[----:B------:R-:W-:Y:S02]  /*0bd0*/  ISETP.NE.AND P0, PT, R10, RZ, PT ;  /* 0x000000ff0a00720c */ /* 0x000fe40003f05270 */
[----:B0-----:R-:W-:Y:S02]  /*0be0*/  MOV R7, R13 ;  /* 0x0000000d00077202 */ /* 0x001fe40000000f00 */
[----:B--2---:R-:W-:Y:S01]  /*0bf0*/  IADD3 R11, PT, PT, R6, R9, RZ ;  /* 0x00000009060b7210 */ /* 0x004fe20007ffe0ff */
[----:B------:R-:W-:Y:S01]  /*0c00*/  IMAD.MOV.U32 R6, RZ, RZ, R12 ;  /* 0x000000ffff067224 */ /* 0x000fe200078e000c */
[----:B------:R-:W-:-:S04]  /*0c10*/  IADD3 R12, P1, PT, R12, 0x4, RZ ;  /* 0x000000040c0c7810 */ /* 0x000fc80007f3e0ff */
[----:B------:R0:W-:Y:S01]  /*0c20*/  STG.E desc[UR4][R6.64], R11 ;  /* 0x0000000b06007986 */ /* 0x0001e2000c101904 */
[----:B------:R-:W-:Y:S02]  /*0c30*/  IMAD.X R13, RZ, RZ, R13, P1 ;  /* 0x000000ffff0d7224 */ /* 0x000fe400008e060d */
[----:B------:R-:W-:Y:S06]  /*0c40*/  @P0 BRA `(.L_x_10) ;  /* 0xfffffffc00c80947 */ /* 0x000fec000383ffff */
[----:B------:R-:W-:Y:S05]  /*0c50*/  EXIT ;  /* 0x000000000000794d */ /* 0x000fea0003800000 */
.L_x_11:
        /* <DEDUP_REMOVED lines=10> */
.L_x_13:


//--------------------- .nv.shared._Z18scan_with_additionPiS_i --------------------------
	.section	.nv.shared._Z18scan_with_additionPiS_i,"aw",@nobits
	.sectionflags	@""
	.align	16
	.zero		1024


//--------------------- .nv.shared.reserved.0     --------------------------
	.section	.nv.shared.reserved.0,"aw",@nobits
	.weak		__nv_reservedSMEM_offset_0_alias
	.size		__nv_reservedSMEM_offset_0_alias, 0, 64
	.other		__nv_reservedSMEM_offset_0_alias,@"STO_CUDA_RESERVED_SHARED STV_DEFAULT"
__nv_reservedSMEM_offset_0_alias:
	.zero		0
	.zero		64


//--------------------- .nv.shared._Z24scan_with_addition_naivePiS_i --------------------------
	.section	.nv.shared._Z24scan_with_addition_naivePiS_i,"aw",@nobits
	.sectionflags	@""
	.align	16
	.zero		1024


//--------------------- .nv.constant0._Z18scan_with_additionPiS_i --------------------------
	.section	.nv.constant0._Z18scan_with_additionPiS_i,"a",@progbits
	.sectionflags	@""
	.align	4
.nv.constant0._Z18scan_with_additionPiS_i:
	.zero		916


//--------------------- .nv.constant0._Z24scan_with_addition_naivePiS_i --------------------------
	.section	.nv.constant0._Z24scan_with_addition_naivePiS_i,"a",@progbits
	.sectionflags	@""
	.align	4
.nv.constant0._Z24scan_with_addition_naivePiS_i:
	.zero		916


//--------------------- SYMBOLS --------------------------

	.type		.nv.reservedSmem.offset0,@object
	.size		.nv.reservedSmem.offset0,0x4
	.type		.nv.reservedSmem.cap,@object
	.size		.nv.reservedSmem.cap,0x4
